//
// Generated by NVIDIA NVVM Compiler
//
// Compiler Build ID: CL-36424714
// Cuda compilation tools, release 13.0, V13.0.88
// Based on NVVM 20.0.0
//

.version 9.0
.target sm_100
.address_size 64

	// .globl	linecount
// _ZZ9linecountE5sdata has been demoted

.visible .entry linecount(
	.param .u64 .ptr .align 1 linecount_param_0,
	.param .u64 .ptr .align 1 linecount_param_1
)
{
	.reg .pred 	%p<6>;
	.reg .b16 	%rs<2>;
	.reg .b32 	%r<25>;
	.reg .b64 	%rd<9>;
	// demoted variable
	.shared .align 4 .b8 _ZZ9linecountE5sdata[512];
	ld.param.u64 	%rd2, [linecount_param_0];
	ld.param.u64 	%rd1, [linecount_param_1];
	cvta.to.global.u64 	%rd3, %rd2;
	mov.u32 	%r7, %ctaid.y;
	mov.u32 	%r8, %nctaid.x;
	mov.u32 	%r9, %ctaid.x;
	mad.lo.s32 	%r1, %r7, %r8, %r9;
	mov.u32 	%r2, %ntid.x;
	mov.u32 	%r3, %tid.x;
	mad.lo.s32 	%r10, %r1, %r2, %r3;
	cvt.u64.u32 	%rd4, %r10;
	add.s64 	%rd5, %rd3, %rd4;
	ld.global.u8 	%rs1, [%rd5];
	setp.ne.s16 	%p1, %rs1, 92;
	shl.b32 	%r11, %r3, 2;
	mov.u32 	%r12, _ZZ9linecountE5sdata;
	add.s32 	%r4, %r12, %r11;
	@%p1 bra 	$L__BB0_2;
	mov.b32 	%r14, 1;
	st.shared.u32 	[%r4], %r14;
	bra.uni 	$L__BB0_3;
$L__BB0_2:
	mov.b32 	%r13, 0;
	st.shared.u32 	[%r4], %r13;
$L__BB0_3:
	bar.sync 	0;
	setp.lt.u32 	%p2, %r2, 2;
	@%p2 bra 	$L__BB0_8;
	mov.b32 	%r24, 1;
$L__BB0_5:
	shl.b32 	%r6, %r24, 1;
	add.s32 	%r16, %r6, -1;
	and.b32  	%r17, %r16, %r3;
	setp.ne.s32 	%p3, %r17, 0;
	@%p3 bra 	$L__BB0_7;
	shl.b32 	%r18, %r24, 2;
	add.s32 	%r19, %r4, %r18;
	ld.shared.u32 	%r20, [%r19];
	ld.shared.u32 	%r21, [%r4];
	add.s32 	%r22, %r21, %r20;
	st.shared.u32 	[%r4], %r22;
$L__BB0_7:
	bar.sync 	0;
	setp.lt.u32 	%p4, %r6, %r2;
	mov.u32 	%r24, %r6;
	@%p4 bra 	$L__BB0_5;
$L__BB0_8:
	setp.ne.s32 	%p5, %r3, 0;
	@%p5 bra 	$L__BB0_10;
	ld.shared.u32 	%r23, [_ZZ9linecountE5sdata];
	cvta.to.global.u64 	%rd6, %rd1;
	mul.wide.u32 	%rd7, %r1, 4;
	add.s64 	%rd8, %rd6, %rd7;
	st.global.u32 	[%rd8], %r23;
$L__BB0_10:
	ret;

}


// ===== COMPILED SASS (sm_100) =====

	.target	sm_100

	.elftype	@"ET_EXEC"


//--------------------- .note.nv.tkinfo           --------------------------
	.section	.note.nv.tkinfo,"",@"SHT_NOTE"
	.sectionflags	@"SHF_NOTE_NV_TKINFO"
	.tkinfo
        /*0018*/ 	.word	0x00000002
        /*0030*/ 	.string	""
        /*0030*/ 	.string	"ptxas"
        /*0030*/ 	.string	"Cuda compilation tools, release 13.0, V13.0.88"
        /*0030*/ 	.string	"Build cuda_13.0.r13.0/compiler.36424714_0"
        /*0030*/ 	.string	"-arch sm_100 -m 64 "



//--------------------- .note.nv.cuinfo           --------------------------
	.section	.note.nv.cuinfo,"",@"SHT_NOTE"
	.sectionflags	@"SHF_NOTE_NV_CUINFO"
        /*0018*/ 	.short	0x0002
        /*001a*/ 	.short	0x0064
        /*001c*/ 	.short	0x0082
	.zero		2


//--------------------- .nv.info                  --------------------------
	.section	.nv.info,"",@"SHT_CUDA_INFO"
	.align	4


	//----- nvinfo : EIATTR_REGCOUNT
	.align		4
        /*0000*/ 	.byte	0x04, 0x2f
        /*0002*/ 	.short	(.L_1 - .L_0)
	.align		4
.L_0:
        /*0004*/ 	.word	index@(linecount)
        /*0008*/ 	.word	0x0000000a


	//----- nvinfo : EIATTR_FRAME_SIZE
	.align		4
.L_1:
        /*000c*/ 	.byte	0x04, 0x11
        /*000e*/ 	.short	(.L_3 - .L_2)
	.align		4
.L_2:
        /*0010*/ 	.word	index@(linecount)
        /*0014*/ 	.word	0x00000000


	//----- nvinfo : EIATTR_MIN_STACK_SIZE
	.align		4
.L_3:
        /*0018*/ 	.byte	0x04, 0x12
        /*001a*/ 	.short	(.L_5 - .L_4)
	.align		4
.L_4:
        /*001c*/ 	.word	index@(linecount)
        /*0020*/ 	.word	0x00000000
.L_5:


//--------------------- .nv.compat                --------------------------
	.section	.nv.compat,"",@"SHT_CUDA_COMPAT_INFO"
	.align	4
        /*0000*/ 	.byte	0x02, 0x09, 0x00, 0x00, 0x02, 0x02, 0x01, 0x00, 0x02, 0x05, 0x05, 0x00, 0x03, 0x07, 0x01, 0x01
        /*0010*/ 	.byte	0x02, 0x03, 0x00, 0x00, 0x02, 0x06, 0x01, 0x00, 0x04, 0x0b, 0x08, 0x00, 0x09, 0x00, 0x00, 0x00
        /*0020*/ 	.byte	0x00, 0x00, 0x00, 0x00


//--------------------- .nv.info.linecount        --------------------------
	.section	.nv.info.linecount,"",@"SHT_CUDA_INFO"
	.sectionflags	@""
	.align	4


	//----- nvinfo : EIATTR_CUDA_API_VERSION
	.align		4
        /*0000*/ 	.byte	0x04, 0x37
        /*0002*/ 	.short	(.L_7 - .L_6)
.L_6:
        /*0004*/ 	.word	0x00000082


	//----- nvinfo : EIATTR_KPARAM_INFO
	.align		4
.L_7:
        /*0008*/ 	.byte	0x04, 0x17
        /*000a*/ 	.short	(.L_9 - .L_8)
.L_8:
        /*000c*/ 	.word	0x00000000
        /*0010*/ 	.short	0x0001
        /*0012*/ 	.short	0x0008
        /*0014*/ 	.byte	0x00, 0xf5, 0x21, 0x00


	//----- nvinfo : EIATTR_KPARAM_INFO
	.align		4
.L_9:
        /*0018*/ 	.byte	0x04, 0x17
        /*001a*/ 	.short	(.L_11 - .L_10)
.L_10:
        /*001c*/ 	.word	0x00000000
        /*0020*/ 	.short	0x0000
        /*0022*/ 	.short	0x0000
        /*0024*/ 	.byte	0x00, 0xf5, 0x21, 0x00


	//----- nvinfo : EIATTR_SPARSE_MMA_MASK
	.align		4
.L_11:
        /*0028*/ 	.byte	0x03, 0x50
        /*002a*/ 	.short	0x0000


	//----- nvinfo : EIATTR_MAXREG_COUNT
	.align		4
        /*002c*/ 	.byte	0x03, 0x1b
        /*002e*/ 	.short	0x00ff


	//----- nvinfo : EIATTR_NUM_BARRIERS
	.align		4
        /*0030*/ 	.byte	0x02, 0x4c
        /*0032*/ 	.byte	0x01
	.zero		1


	//----- nvinfo : EIATTR_MERCURY_ISA_VERSION
	.align		4
        /*0034*/ 	.byte	0x03, 0x5f
        /*0036*/ 	.short	0x0101


	//----- nvinfo : EIATTR_VRC_CTA_INIT_COUNT
	.align		4
        /*0038*/ 	.byte	0x02, 0x4a
	.zero		1
	.zero		1


	//----- nvinfo : EIATTR_EXIT_INSTR_OFFSETS
	.align		4
        /*003c*/ 	.byte	0x04, 0x1c
        /*003e*/ 	.short	(.L_13 - .L_12)


	//   ....[0]....
.L_12:
        /*0040*/ 	.word	0x00000260


	//   ....[1]....
        /*0044*/ 	.word	0x000002e0


	//----- nvinfo : EIATTR_CBANK_PARAM_SIZE
	.align		4
.L_13:
        /*0048*/ 	.byte	0x03, 0x19
        /*004a*/ 	.short	0x0010


	//----- nvinfo : EIATTR_PARAM_CBANK
	.align		4
        /*004c*/ 	.byte	0x04, 0x0a
        /*004e*/ 	.short	(.L_15 - .L_14)
	.align		4
.L_14:
        /*0050*/ 	.word	index@(.nv.constant0.linecount)
        /*0054*/ 	.short	0x0380
        /*0056*/ 	.short	0x0010


	//----- nvinfo : EIATTR_SW_WAR
	.align		4
.L_15:
        /*0058*/ 	.byte	0x04, 0x36
        /*005a*/ 	.short	(.L_17 - .L_16)
.L_16:
        /*005c*/ 	.word	0x00000008
.L_17:


//--------------------- .nv.callgraph             --------------------------
	.section	.nv.callgraph,"",@"SHT_CUDA_CALLGRAPH"
	.align	4
	.sectionentsize	8
	.align		4
        /*0000*/ 	.word	0x00000000
	.align		4
        /*0004*/ 	.word	0xffffffff
	.align		4
        /*0008*/ 	.word	0x00000000
	.align		4
        /*000c*/ 	.word	0xfffffffe
	.align		4
        /*0010*/ 	.word	0x00000000
	.align		4
        /*0014*/ 	.word	0xfffffffd
	.align		4
        /*0018*/ 	.word	0x00000000
	.align		4
        /*001c*/ 	.word	0xfffffffc


//--------------------- .text.linecount           --------------------------
	.section	.text.linecount,"ax",@progbits
	.align	128
        .global         linecount
        .type           linecount,@function
        .size           linecount,(.L_x_3 - linecount)
        .other          linecount,@"STO_CUDA_ENTRY STV_DEFAULT"
linecount:
.text.linecount:
[----:B------:R-:W-:Y:S01]  /*0000*/  LDC R1, c[0x0][0x37c] ;  /* 0x0000df00ff017b82 */ /* 0x000fe20000000800 */
[----:B------:R-:W0:Y:S07]  /*0010*/  S2R R0, SR_CTAID.X ;  /* 0x0000000000007919 */ /* 0x000e2e0000002500 */
[----:B------:R-:W0:Y:S01]  /*0020*/  S2UR UR4, SR_CTAID.Y ;  /* 0x00000000000479c3 */ /* 0x000e220000002600 */
[----:B------:R-:W1:Y:S01]  /*0030*/  LDCU.64 UR10, c[0x0][0x380] ;  /* 0x00007000ff0a77ac */ /* 0x000e620008000a00 */
[----:B------:R-:W2:Y:S01]  /*0040*/  S2R R4, SR_TID.X ;  /* 0x0000000000047919 */ /* 0x000ea20000002100 */
[----:B------:R-:W3:Y:S05]  /*0050*/  LDCU.64 UR6, c[0x0][0x358] ;  /* 0x00006b00ff0677ac */ /* 0x000eea0008000a00 */
[----:B------:R-:W0:Y:S01]  /*0060*/  LDC R5, c[0x0][0x370] ;  /* 0x0000dc00ff057b82 */ /* 0x000e220000000800 */
[----:B------:R-:W2:Y:S01]  /*0070*/  LDCU UR8, c[0x0][0x360] ;  /* 0x00006c00ff0877ac */ /* 0x000ea20008000800 */
[----:B0-----:R-:W-:-:S04]  /*0080*/  IMAD R5, R5, UR4, R0 ;  /* 0x0000000405057c24 */ /* 0x001fc8000f8e0200 */
[----:B--2---:R-:W-:-:S05]  /*0090*/  IMAD R2, R5, UR8, R4 ;  /* 0x0000000805027c24 */ /* 0x004fca000f8e0204 */
[----:B-1----:R-:W-:-:S05]  /*00a0*/  IADD3 R2, P0, PT, R2, UR10, RZ ;  /* 0x0000000a02027c10 */ /* 0x002fca000ff1e0ff */
[----:B------:R-:W-:-:S05]  /*00b0*/  IMAD.X R3, RZ, RZ, UR11, P0 ;  /* 0x0000000bff037e24 */ /* 0x000fca00080e06ff */
[----:B---3--:R-:W2:Y:S01]  /*00c0*/  LDG.E.U8 R2, desc[UR6][R2.64] ;  /* 0x0000000602027981 */ /* 0x008ea2000c1e1100 */
[----:B------:R-:W0:Y:S01]  /*00d0*/  S2UR UR5, SR_CgaCtaId ;  /* 0x00000000000579c3 */ /* 0x000e220000008800 */
[----:B------:R-:W-:Y:S01]  /*00e0*/  UMOV UR4, 0x400 ;  /* 0x0000040000047882 */ /* 0x000fe20000000000 */
[----:B------:R-:W-:Y:S01]  /*00f0*/  UISETP.GE.U32.AND UP0, UPT, UR8, 0x2, UPT ;  /* 0x000000020800788c */ /* 0x000fe2000bf06070 */
[----:B------:R-:W-:Y:S01]  /*0100*/  ISETP.NE.AND P0, PT, R4, RZ, PT ;  /* 0x000000ff0400720c */ /* 0x000fe20003f05270 */
[----:B0-----:R-:W-:-:S06]  /*0110*/  ULEA UR4, UR5, UR4, 0x18 ;  /* 0x0000000405047291 */ /* 0x001fcc000f8ec0ff */
[----:B------:R-:W-:Y:S02]  /*0120*/  LEA R0, R4, UR4, 0x2 ;  /* 0x0000000404007c11 */ /* 0x000fe4000f8e10ff */
[----:B--2---:R-:W-:-:S13]  /*0130*/  ISETP.NE.AND P1, PT, R2, 0x5c, PT ;  /* 0x0000005c0200780c */ /* 0x004fda0003f25270 */
[----:B------:R-:W-:-:S05]  /*0140*/  @!P1 IMAD.MOV.U32 R7, RZ, RZ, 0x1 ;  /* 0x00000001ff079424 */ /* 0x000fca00078e00ff */
[----:B------:R0:W-:Y:S04]  /*0150*/  @!P1 STS [R0], R7 ;  /* 0x0000000700009388 */ /* 0x0001e80000000800 */
[----:B------:R0:W-:Y:S01]  /*0160*/  @P1 STS [R0], RZ ;  /* 0x000000ff00001388 */ /* 0x0001e20000000800 */
[----:B------:R-:W-:Y:S06]  /*0170*/  BAR.SYNC.DEFER_BLOCKING 0x0 ;  /* 0x0000000000007b1d */ /* 0x000fec0000010000 */
[----:B------:R-:W-:Y:S05]  /*0180*/  BRA.U !UP0, `(.L_x_0) ;  /* 0x0000000108347547 */ /* 0x000fea000b800000 */
[----:B------:R-:W-:-:S07]  /*0190*/  HFMA2 R3, -RZ, RZ, 0, 5.9604644775390625e-08 ;  /* 0x00000001ff037431 */ /* 0x000fce00000001ff */
.L_x_1:
[----:B------:R-:W-:-:S05]  /*01a0*/  IMAD.SHL.U32 R6, R3, 0x2, RZ ;  /* 0x0000000203067824 */ /* 0x000fca00078e00ff */
[----:B------:R-:W-:-:S04]  /*01b0*/  IADD3 R2, PT, PT, R6, -0x1, RZ ;  /* 0xffffffff06027810 */ /* 0x000fc80007ffe0ff */
[----:B------:R-:W-:-:S13]  /*01c0*/  LOP3.LUT P1, RZ, R2, R4, RZ, 0xc0, !PT ;  /* 0x0000000402ff7212 */ /* 0x000fda000782c0ff */
[----:B------:R-:W-:Y:S02]  /*01d0*/  @!P1 IMAD R2, R3, 0x4, R0 ;  /* 0x0000000403029824 */ /* 0x000fe400078e0200 */
[----:B------:R-:W-:Y:S04]  /*01e0*/  @!P1 LDS R3, [R0] ;  /* 0x0000000000039984 */ /* 0x000fe80000000800 */
[----:B------:R-:W0:Y:S02]  /*01f0*/  @!P1 LDS R2, [R2] ;  /* 0x0000000002029984 */ /* 0x000e240000000800 */
[----:B0-----:R-:W-:Y:S01]  /*0200*/  @!P1 IADD3 R7, PT, PT, R2, R3, RZ ;  /* 0x0000000302079210 */ /* 0x001fe20007ffe0ff */
[----:B------:R-:W-:-:S04]  /*0210*/  IMAD.MOV.U32 R3, RZ, RZ, R6 ;  /* 0x000000ffff037224 */ /* 0x000fc800078e0006 */
[----:B------:R1:W-:Y:S01]  /*0220*/  @!P1 STS [R0], R7 ;  /* 0x0000000700009388 */ /* 0x0003e20000000800 */
[----:B------:R-:W-:Y:S01]  /*0230*/  BAR.SYNC.DEFER_BLOCKING 0x0 ;  /* 0x0000000000007b1d */ /* 0x000fe20000010000 */
[----:B------:R-:W-:-:S13]  /*0240*/  ISETP.GE.U32.AND P1, PT, R6, UR8, PT ;  /* 0x0000000806007c0c */ /* 0x000fda000bf26070 */
[----:B-1----:R-:W-:Y:S05]  /*0250*/  @!P1 BRA `(.L_x_1) ;  /* 0xfffffffc00d09947 */ /* 0x002fea000383ffff */
.L_x_0:
[----:B------:R-:W-:Y:S05]  /*0260*/  @P0 EXIT ;  /* 0x000000000000094d */ /* 0x000fea0003800000 */
[----:B------:R-:W1:Y:S01]  /*0270*/  S2UR UR5, SR_CgaCtaId ;  /* 0x00000000000579c3 */ /* 0x000e620000008800 */
[----:B------:R-:W-:-:S07]  /*0280*/  UMOV UR4, 0x400 ;  /* 0x0000040000047882 */ /* 0x000fce0000000000 */
[----:B------:R-:W2:Y:S01]  /*0290*/  LDC.64 R2, c[0x0][0x388] ;  /* 0x0000e200ff027b82 */ /* 0x000ea20000000a00 */
[----:B-1----:R-:W-:Y:S01]  /*02a0*/  ULEA UR4, UR5, UR4, 0x18 ;  /* 0x0000000405047291 */ /* 0x002fe2000f8ec0ff */
[----:B--2---:R-:W-:-:S08]  /*02b0*/  IMAD.WIDE.U32 R2, R5, 0x4, R2 ;  /* 0x0000000405027825 */ /* 0x004fd000078e0002 */
[----:B0-----:R-:W0:Y:S04]  /*02c0*/  LDS R7, [UR4] ;  /* 0x00000004ff077984 */ /* 0x001e280008000800 */
[----:B0-----:R-:W-:Y:S01]  /*02d0*/  STG.E desc[UR6][R2.64], R7 ;  /* 0x0000000702007986 */ /* 0x001fe2000c101906 */
[----:B------:R-:W-:Y:S05]  /*02e0*/  EXIT ;  /* 0x000000000000794d */ /* 0x000fea0003800000 */
.L_x_2:
[----:B------:R-:W-:-:S00]  /*02f0*/  BRA `(.L_x_2) ;  /* 0xfffffffc00fc7947 */ /* 0x000fc0000383ffff */
[----:B------:R-:W-:-:S00]  /*0300*/  NOP ;  /* 0x0000000000007918 */ /* 0x000fc00000000000 */
[----:B------:R-:W-:-:S00]  /*0310*/  NOP ;  /* 0x0000000000007918 */ /* 0x000fc00000000000 */
[----:B------:R-:W-:-:S00]  /*0320*/  NOP ;  /* 0x0000000000007918 */ /* 0x000fc00000000000 */
[----:B------:R-:W-:-:S00]  /*0330*/  NOP ;  /* 0x0000000000007918 */ /* 0x000fc00000000000 */
[----:B------:R-:W-:-:S00]  /*0340*/  NOP ;  /* 0x0000000000007918 */ /* 0x000fc00000000000 */
[----:B------:R-:W-:-:S00]  /*0350*/  NOP ;  /* 0x0000000000007918 */ /* 0x000fc00000000000 */
[----:B------:R-:W-:-:S00]  /*0360*/  NOP ;  /* 0x0000000000007918 */ /* 0x000fc00000000000 */
[----:B------:R-:W-:-:S00]  /*0370*/  NOP ;  /* 0x0000000000007918 */ /* 0x000fc00000000000 */
.L_x_3:


//--------------------- .nv.shared.linecount      --------------------------
	.section	.nv.shared.linecount,"aw",@nobits
	.sectionflags	@""
	.align	4
.nv.shared.linecount:
	.zero		1536


//--------------------- .nv.shared.reserved.0     --------------------------
	.section	.nv.shared.reserved.0,"aw",@nobits
	.weak		__nv_reservedSMEM_offset_0_alias
	.size		__nv_reservedSMEM_offset_0_alias, 0, 64
	.other		__nv_reservedSMEM_offset_0_alias,@"STO_CUDA_RESERVED_SHARED STV_DEFAULT"
__nv_reservedSMEM_offset_0_alias:
	.zero		0
	.zero		64


//--------------------- .nv.constant0.linecount   --------------------------
	.section	.nv.constant0.linecount,"a",@progbits
	.sectionflags	@""
	.align	4
.nv.constant0.linecount:
	.zero		912


//--------------------- SYMBOLS --------------------------

	.type		.nv.reservedSmem.offset0,@object
	.size		.nv.reservedSmem.offset0,0x4
	.type		.nv.reservedSmem.cap,@object
	.size		.nv.reservedSmem.cap,0x4
